	.headerflags	@"EF_CUDA_TEXMODE_UNIFIED EF_CUDA_64BIT_ADDRESS EF_CUDA_ACCELERATORS EF_CUDA_SM90 EF_CUDA_VIRTUAL_SM(EF_CUDA_SM90)"
	.elftype	@"ET_EXEC"


//--------------------- .nv.info                  --------------------------
	.section	.nv.info,"",@"SHT_CUDA_INFO"
	.align	4


	//----- nvinfo : EIATTR_REGCOUNT
	.align		4
        /*0000*/ 	.byte	0x04, 0x2f
        /*0002*/ 	.short	(.L_1 - .L_0)
	.align		4
.L_0:
        /*0004*/ 	.word	index@(triton_poi_fused_cat_21)
        /*0008*/ 	.word	0x0000000a


	//----- nvinfo : EIATTR_MIN_STACK_SIZE
	.align		4
.L_1:
        /*000c*/ 	.byte	0x04, 0x12
        /*000e*/ 	.short	(.L_3 - .L_2)
	.align		4
.L_2:
        /*0010*/ 	.word	index@(triton_poi_fused_cat_21)
        /*0014*/ 	.word	0x00000000


	//----- nvinfo : EIATTR_FRAME_SIZE
	.align		4
.L_3:
        /*0018*/ 	.byte	0x04, 0x11
        /*001a*/ 	.short	(.L_5 - .L_4)
	.align		4
.L_4:
        /*001c*/ 	.word	index@(triton_poi_fused_cat_21)
        /*0020*/ 	.word	0x00000000


	//----- nvinfo : EIATTR_MIN_STACK_SIZE
	.align		4
.L_5:
        /*0024*/ 	.byte	0x04, 0x12
        /*0026*/ 	.short	(.L_7 - .L_6)
	.align		4
.L_6:
        /*0028*/ 	.word	index@(triton_poi_fused_cat_21)
        /*002c*/ 	.word	0x00000000
.L_7:


//--------------------- .nv.info.triton_poi_fused_cat_21 --------------------------
	.section	.nv.info.triton_poi_fused_cat_21,"",@"SHT_CUDA_INFO"
	.sectionflags	@""
	.align	4


	//----- nvinfo : EIATTR_CUDA_API_VERSION
	.align		4
        /*0000*/ 	.byte	0x04, 0x37
        /*0002*/ 	.short	(.L_9 - .L_8)
.L_8:
        /*0004*/ 	.word	0x0000007c


	//----- nvinfo : EIATTR_KPARAM_INFO
	.align		4
.L_9:
        /*0008*/ 	.byte	0x04, 0x17
        /*000a*/ 	.short	(.L_11 - .L_10)
.L_10:
        /*000c*/ 	.word	0x00000000
        /*0010*/ 	.short	0x0002
        /*0012*/ 	.short	0x0010
        /*0014*/ 	.byte	0x00, 0xf0, 0x11, 0x00


	//----- nvinfo : EIATTR_KPARAM_INFO
	.align		4
.L_11:
        /*0018*/ 	.byte	0x04, 0x17
        /*001a*/ 	.short	(.L_13 - .L_12)
.L_12:
        /*001c*/ 	.word	0x00000000
        /*0020*/ 	.short	0x0001
        /*0022*/ 	.short	0x0008
        /*0024*/ 	.byte	0x00, 0xf4, 0x21, 0x00


	//----- nvinfo : EIATTR_KPARAM_INFO
	.align		4
.L_13:
        /*0028*/ 	.byte	0x04, 0x17
        /*002a*/ 	.short	(.L_15 - .L_14)
.L_14:
        /*002c*/ 	.word	0x00000000
        /*0030*/ 	.short	0x0000
        /*0032*/ 	.short	0x0000
        /*0034*/ 	.byte	0x00, 0xf4, 0x21, 0x00


	//----- nvinfo : EIATTR_SPARSE_MMA_MASK
	.align		4
.L_15:
        /*0038*/ 	.byte	0x03, 0x50
        /*003a*/ 	.short	0x0000


	//----- nvinfo : EIATTR_MAXREG_COUNT
	.align		4
        /*003c*/ 	.byte	0x03, 0x1b
        /*003e*/ 	.short	0x00ff


	//----- nvinfo : EIATTR_EXIT_INSTR_OFFSETS
	.align		4
        /*0040*/ 	.byte	0x04, 0x1c
        /*0042*/ 	.short	(.L_17 - .L_16)


	//   ....[0]....
.L_16:
        /*0044*/ 	.word	0x00000140


	//----- nvinfo : EIATTR_REQNTID
	.align		4
.L_17:
        /*0048*/ 	.byte	0x04, 0x10
        /*004a*/ 	.short	(.L_19 - .L_18)
.L_18:
        /*004c*/ 	.word	0x00000080
        /*0050*/ 	.word	0x00000001
        /*0054*/ 	.word	0x00000001


	//----- nvinfo : EIATTR_CBANK_PARAM_SIZE
	.align		4
.L_19:
        /*0058*/ 	.byte	0x03, 0x19
        /*005a*/ 	.short	0x0014


	//----- nvinfo : EIATTR_PARAM_CBANK
	.align		4
        /*005c*/ 	.byte	0x04, 0x0a
        /*005e*/ 	.short	(.L_21 - .L_20)
	.align		4
.L_20:
        /*0060*/ 	.word	index@(.nv.constant0.triton_poi_fused_cat_21)
        /*0064*/ 	.short	0x0210
        /*0066*/ 	.short	0x0014


	//----- nvinfo : EIATTR_SW_WAR
	.align		4
.L_21:
        /*0068*/ 	.byte	0x04, 0x36
        /*006a*/ 	.short	(.L_23 - .L_22)
.L_22:
        /*006c*/ 	.word	0x00000008
.L_23:


//--------------------- .nv.callgraph             --------------------------
	.section	.nv.callgraph,"",@"SHT_CUDA_CALLGRAPH"
	.align	4
	.sectionentsize	8
	.align		4
        /*0000*/ 	.word	0x00000000
	.align		4
        /*0004*/ 	.word	0xffffffff
	.align		4
        /*0008*/ 	.word	0x00000000
	.align		4
        /*000c*/ 	.word	0xfffffffe
	.align		4
        /*0010*/ 	.word	0x00000000
	.align		4
        /*0014*/ 	.word	0xfffffffd
	.align		4
        /*0018*/ 	.word	0x00000000
	.align		4
        /*001c*/ 	.word	0xfffffffc


//--------------------- .text.triton_poi_fused_cat_21 --------------------------
	.section	.text.triton_poi_fused_cat_21,"ax",@progbits
	.align	128
        .global         triton_poi_fused_cat_21
        .type           triton_poi_fused_cat_21,@function
        .size           triton_poi_fused_cat_21,(.L_x_1 - triton_poi_fused_cat_21)
        .other          triton_poi_fused_cat_21,@"STO_CUDA_ENTRY STV_DEFAULT"
triton_poi_fused_cat_21:
.text.triton_poi_fused_cat_21:
[----:B------:R-:W-:Y:S01]  /*0000*/  LDC R1, c[0x0][0x28] ;  /* 0x00000a00ff017b82 */ /* 0x000fe20000000800 */
[----:B------:R-:W1:Y:S07]  /*0010*/  S2R R0, SR_TID.X ;  /* 0x0000000000007919 */ /* 0x000e6e0000002100 */
[----:B------:R-:W2:Y:S01]  /*0020*/  LDC.64 R2, c[0x0][0x210] ;  /* 0x00008400ff027b82 */ /* 0x000ea20000000a00 */
[----:B------:R-:W-:Y:S01]  /*0030*/  ULDC.64 UR4, c[0x0][0x208] ;  /* 0x0000820000047ab9 */ /* 0x000fe20000000a00 */
[----:B------:R-:W3:Y:S01]  /*0040*/  S2R R7, SR_CTAID.X ;  /* 0x0000000000077919 */ /* 0x000ee20000002500 */
[----:B-1----:R-:W-:Y:S01]  /*0050*/  IMAD.SHL.U32 R0, R0, 0x2, RZ ;  /* 0x0000000200007824 */ /* 0x002fe200078e00ff */
[----:B---3--:R-:W-:-:S04]  /*0060*/  SHF.R.S32.HI R5, RZ, 0x17, R7 ;  /* 0x00000017ff057819 */ /* 0x008fc80000011407 */
[----:B------:R-:W-:Y:S02]  /*0070*/  LOP3.LUT R0, R0, 0xfe, RZ, 0xc0, !PT ;  /* 0x000000fe00007812 */ /* 0x000fe400078ec0ff */
[----:B------:R-:W-:-:S03]  /*0080*/  SGXT R5, R5, 0x1 ;  /* 0x000000010505781a */ /* 0x000fc60000000200 */
[----:B------:R-:W-:-:S05]  /*0090*/  IMAD R0, R7, 0x100, R0 ;  /* 0x0000010007007824 */ /* 0x000fca00078e0200 */
[----:B------:R-:W-:-:S05]  /*00a0*/  LEA.HI R5, R5, R0, RZ, 0xb ;  /* 0x0000000005057211 */ /* 0x000fca00078f58ff */
[C---:B------:R-:W-:Y:S01]  /*00b0*/  IMAD.SHL.U32 R4, R5.reuse, 0x4, RZ ;  /* 0x0000000405047824 */ /* 0x040fe200078e00ff */
[----:B------:R-:W-:-:S04]  /*00c0*/  LOP3.LUT R5, R5, 0xfffff800, RZ, 0xc0, !PT ;  /* 0xfffff80005057812 */ /* 0x000fc800078ec0ff */
[----:B------:R-:W-:-:S04]  /*00d0*/  LOP3.LUT R4, R4, 0xffffe000, RZ, 0xc0, !PT ;  /* 0xffffe00004047812 */ /* 0x000fc800078ec0ff */
[----:B------:R-:W-:Y:S02]  /*00e0*/  IADD3 R7, R4, R0, -R5 ;  /* 0x0000000004077210 */ /* 0x000fe40007ffe805 */
[----:B------:R-:W1:Y:S03]  /*00f0*/  LDC.64 R4, c[0x0][0x218] ;  /* 0x00008600ff047b82 */ /* 0x000e660000000a00 */
[----:B--2---:R-:W-:-:S06]  /*0100*/  IMAD.WIDE R2, R7, 0x4, R2 ;  /* 0x0000000407027825 */ /* 0x004fcc00078e0202 */
[----:B------:R-:W2:Y:S01]  /*0110*/  LDG.E.64 R2, desc[UR4][R2.64] ;  /* 0x0000000402027981 */ /* 0x000ea2000c1e1b00 */
[----:B-1----:R-:W-:-:S05]  /*0120*/  IMAD.WIDE R4, R7, 0x4, R4 ;  /* 0x0000000407047825 */ /* 0x002fca00078e0204 */
[----:B--2---:R-:W-:Y:S01]  /*0130*/  STG.E.64 desc[UR4][R4.64], R2 ;  /* 0x0000000204007986 */ /* 0x004fe2000c101b04 */
[----:B------:R-:W-:Y:S05]  /*0140*/  EXIT ;  /* 0x000000000000794d */ /* 0x000fea0003800000 */
.L_x_0:
[----:B------:R-:W-:-:S00]  /*0150*/  BRA `(.L_x_0) ;  /* 0xfffffffc00fc7947 */ /* 0x000fc0000383ffff */
[----:B------:R-:W-:-:S00]  /*0160*/  NOP ;  /* 0x0000000000007918 */ /* 0x000fc00000000000 */
        /* <DEDUP_REMOVED lines=9> */
.L_x_1:


//--------------------- .nv.constant0.triton_poi_fused_cat_21 --------------------------
	.section	.nv.constant0.triton_poi_fused_cat_21,"a",@progbits
	.sectionflags	@""
	.align	4
.nv.constant0.triton_poi_fused_cat_21:
	.zero		548
